	.headerflags	@"EF_CUDA_TEXMODE_UNIFIED EF_CUDA_64BIT_ADDRESS EF_CUDA_ACCELERATORS EF_CUDA_SM90 EF_CUDA_VIRTUAL_SM(EF_CUDA_SM90)"
	.elftype	@"ET_EXEC"


//--------------------- .nv.info                  --------------------------
	.section	.nv.info,"",@"SHT_CUDA_INFO"
	.align	4


	//----- nvinfo : EIATTR_REGCOUNT
	.align		4
        /*0000*/ 	.byte	0x04, 0x2f
        /*0002*/ 	.short	(.L_1 - .L_0)
	.align		4
.L_0:
        /*0004*/ 	.word	index@(triton_poi_fused__to_copy_cat_clone_copy_div_mul_sub_1)
        /*0008*/ 	.word	0x00000010


	//----- nvinfo : EIATTR_MIN_STACK_SIZE
	.align		4
.L_1:
        /*000c*/ 	.byte	0x04, 0x12
        /*000e*/ 	.short	(.L_3 - .L_2)
	.align		4
.L_2:
        /*0010*/ 	.word	index@(triton_poi_fused__to_copy_cat_clone_copy_div_mul_sub_1)
        /*0014*/ 	.word	0x00000000


	//----- nvinfo : EIATTR_FRAME_SIZE
	.align		4
.L_3:
        /*0018*/ 	.byte	0x04, 0x11
        /*001a*/ 	.short	(.L_5 - .L_4)
	.align		4
.L_4:
        /*001c*/ 	.word	index@(triton_poi_fused__to_copy_cat_clone_copy_div_mul_sub_1)
        /*0020*/ 	.word	0x00000000


	//----- nvinfo : EIATTR_MIN_STACK_SIZE
	.align		4
.L_5:
        /*0024*/ 	.byte	0x04, 0x12
        /*0026*/ 	.short	(.L_7 - .L_6)
	.align		4
.L_6:
        /*0028*/ 	.word	index@(triton_poi_fused__to_copy_cat_clone_copy_div_mul_sub_1)
        /*002c*/ 	.word	0x00000000
.L_7:


//--------------------- .nv.info.triton_poi_fused__to_copy_cat_clone_copy_div_mul_sub_1 --------------------------
	.section	.nv.info.triton_poi_fused__to_copy_cat_clone_copy_div_mul_sub_1,"",@"SHT_CUDA_INFO"
	.sectionflags	@""
	.align	4


	//----- nvinfo : EIATTR_CUDA_API_VERSION
	.align		4
        /*0000*/ 	.byte	0x04, 0x37
        /*0002*/ 	.short	(.L_9 - .L_8)
.L_8:
        /*0004*/ 	.word	0x0000007c


	//----- nvinfo : EIATTR_KPARAM_INFO
	.align		4
.L_9:
        /*0008*/ 	.byte	0x04, 0x17
        /*000a*/ 	.short	(.L_11 - .L_10)
.L_10:
        /*000c*/ 	.word	0x00000000
        /*0010*/ 	.short	0x0002
        /*0012*/ 	.short	0x0010
        /*0014*/ 	.byte	0x00, 0xf0, 0x11, 0x00


	//----- nvinfo : EIATTR_KPARAM_INFO
	.align		4
.L_11:
        /*0018*/ 	.byte	0x04, 0x17
        /*001a*/ 	.short	(.L_13 - .L_12)
.L_12:
        /*001c*/ 	.word	0x00000000
        /*0020*/ 	.short	0x0001
        /*0022*/ 	.short	0x0008
        /*0024*/ 	.byte	0x00, 0xf4, 0x21, 0x00


	//----- nvinfo : EIATTR_KPARAM_INFO
	.align		4
.L_13:
        /*0028*/ 	.byte	0x04, 0x17
        /*002a*/ 	.short	(.L_15 - .L_14)
.L_14:
        /*002c*/ 	.word	0x00000000
        /*0030*/ 	.short	0x0000
        /*0032*/ 	.short	0x0000
        /*0034*/ 	.byte	0x00, 0xf4, 0x21, 0x00


	//----- nvinfo : EIATTR_SPARSE_MMA_MASK
	.align		4
.L_15:
        /*0038*/ 	.byte	0x03, 0x50
        /*003a*/ 	.short	0x0000


	//----- nvinfo : EIATTR_MAXREG_COUNT
	.align		4
        /*003c*/ 	.byte	0x03, 0x1b
        /*003e*/ 	.short	0x00ff


	//----- nvinfo : EIATTR_EXIT_INSTR_OFFSETS
	.align		4
        /*0040*/ 	.byte	0x04, 0x1c
        /*0042*/ 	.short	(.L_17 - .L_16)


	//   ....[0]....
.L_16:
        /*0044*/ 	.word	0x000004a0


	//   ....[1]....
        /*0048*/ 	.word	0x000004c0


	//----- nvinfo : EIATTR_REQNTID
	.align		4
.L_17:
        /*004c*/ 	.byte	0x04, 0x10
        /*004e*/ 	.short	(.L_19 - .L_18)
.L_18:
        /*0050*/ 	.word	0x00000080
        /*0054*/ 	.word	0x00000001
        /*0058*/ 	.word	0x00000001


	//----- nvinfo : EIATTR_CBANK_PARAM_SIZE
	.align		4
.L_19:
        /*005c*/ 	.byte	0x03, 0x19
        /*005e*/ 	.short	0x0014


	//----- nvinfo : EIATTR_PARAM_CBANK
	.align		4
        /*0060*/ 	.byte	0x04, 0x0a
        /*0062*/ 	.short	(.L_21 - .L_20)
	.align		4
.L_20:
        /*0064*/ 	.word	index@(.nv.constant0.triton_poi_fused__to_copy_cat_clone_copy_div_mul_sub_1)
        /*0068*/ 	.short	0x0210
        /*006a*/ 	.short	0x0014


	//----- nvinfo : EIATTR_SW_WAR
	.align		4
.L_21:
        /*006c*/ 	.byte	0x04, 0x36
        /*006e*/ 	.short	(.L_23 - .L_22)
.L_22:
        /*0070*/ 	.word	0x00000008
.L_23:


//--------------------- .nv.callgraph             --------------------------
	.section	.nv.callgraph,"",@"SHT_CUDA_CALLGRAPH"
	.align	4
	.sectionentsize	8
	.align		4
        /*0000*/ 	.word	0x00000000
	.align		4
        /*0004*/ 	.word	0xffffffff
	.align		4
        /*0008*/ 	.word	0x00000000
	.align		4
        /*000c*/ 	.word	0xfffffffe
	.align		4
        /*0010*/ 	.word	0x00000000
	.align		4
        /*0014*/ 	.word	0xfffffffd
	.align		4
        /*0018*/ 	.word	0x00000000
	.align		4
        /*001c*/ 	.word	0xfffffffc


//--------------------- .text.triton_poi_fused__to_copy_cat_clone_copy_div_mul_sub_1 --------------------------
	.section	.text.triton_poi_fused__to_copy_cat_clone_copy_div_mul_sub_1,"ax",@progbits
	.align	128
        .global         triton_poi_fused__to_copy_cat_clone_copy_div_mul_sub_1
        .type           triton_poi_fused__to_copy_cat_clone_copy_div_mul_sub_1,@function
        .size           triton_poi_fused__to_copy_cat_clone_copy_div_mul_sub_1,(.L_x_1 - triton_poi_fused__to_copy_cat_clone_copy_div_mul_sub_1)
        .other          triton_poi_fused__to_copy_cat_clone_copy_div_mul_sub_1,@"STO_CUDA_ENTRY STV_DEFAULT"
triton_poi_fused__to_copy_cat_clone_copy_div_mul_sub_1:
.text.triton_poi_fused__to_copy_cat_clone_copy_div_mul_sub_1:
[----:B------:R-:W0:Y:S02]  /*0000*/  LDC R1, c[0x0][0x28] ;  /* 0x00000a00ff017b82 */ /* 0x000e240000000800 */
[----:B------:R-:W1:Y:S01]  /*0010*/  S2R R0, SR_TID.X ;  /* 0x0000000000007919 */ /* 0x000e620000002100 */
[----:B------:R-:W-:Y:S01]  /*0020*/  ULDC.64 UR4, c[0x0][0x208] ;  /* 0x0000820000047ab9 */ /* 0x000fe20000000a00 */
[----:B------:R-:W-:Y:S01]  /*0030*/  IMAD.MOV.U32 R13, RZ, RZ, RZ ;  /* 0x000000ffff0d7224 */ /* 0x000fe200078e00ff */
[----:B------:R-:W2:Y:S01]  /*0040*/  S2R R3, SR_CTAID.X ;  /* 0x0000000000037919 */ /* 0x000ea20000002500 */
[----:B-1----:R-:W-:Y:S02]  /*0050*/  LOP3.LUT R0, R0, 0x7f, RZ, 0xc0, !PT ;  /* 0x0000007f00007812 */ /* 0x002fe400078ec0ff */
[----:B--2---:R-:W-:-:S03]  /*0060*/  SHF.R.S32.HI R7, RZ, 0x18, R3 ;  /* 0x00000018ff077819 */ /* 0x004fc60000011403 */
[----:B------:R-:W-:Y:S01]  /*0070*/  IMAD R0, R3, 0x80, R0 ;  /* 0x0000008003007824 */ /* 0x000fe200078e0200 */
[----:B------:R-:W-:-:S04]  /*0080*/  SGXT R7, R7, 0x1 ;  /* 0x000000010707781a */ /* 0x000fc80000000200 */
[----:B------:R-:W-:Y:S02]  /*0090*/  SHF.R.S32.HI R5, RZ, 0x1f, R0 ;  /* 0x0000001fff057819 */ /* 0x000fe40000011400 */
[-C--:B------:R-:W-:Y:S02]  /*00a0*/  LEA.HI R2, R7, R0.reuse, RZ, 0x5 ;  /* 0x0000000007027211 */ /* 0x080fe400078f28ff */
[----:B------:R-:W-:Y:S02]  /*00b0*/  LEA.HI R5, R5, R0, RZ, 0x2 ;  /* 0x0000000005057211 */ /* 0x000fe400078f10ff */
[----:B------:R-:W-:Y:S02]  /*00c0*/  SHF.R.S32.HI R2, RZ, 0x5, R2 ;  /* 0x00000005ff027819 */ /* 0x000fe40000011402 */
[----:B------:R-:W-:Y:S02]  /*00d0*/  SHF.R.S32.HI R4, RZ, 0x2, R5 ;  /* 0x00000002ff047819 */ /* 0x000fe40000011405 */
[----:B------:R-:W-:-:S02]  /*00e0*/  LEA.HI R3, R2, R2, RZ, 0x4 ;  /* 0x0000000202037211 */ /* 0x000fc400078f20ff */
[----:B------:R-:W-:Y:S02]  /*00f0*/  LOP3.LUT R5, R5, 0xfffffffc, RZ, 0xc0, !PT ;  /* 0xfffffffc05057812 */ /* 0x000fe400078ec0ff */
[----:B------:R-:W-:Y:S02]  /*0100*/  LOP3.LUT R3, R3, 0xfffffff0, RZ, 0xc0, !PT ;  /* 0xfffffff003037812 */ /* 0x000fe400078ec0ff */
[C---:B------:R-:W-:Y:S01]  /*0110*/  ISETP.GE.AND P0, PT, R0.reuse, 0x800, PT ;  /* 0x000008000000780c */ /* 0x040fe20003f06270 */
[----:B------:R-:W-:Y:S02]  /*0120*/  IMAD.IADD R5, R0, 0x1, -R5 ;  /* 0x0000000100057824 */ /* 0x000fe400078e0a05 */
[----:B------:R-:W-:-:S05]  /*0130*/  IMAD.IADD R6, R2, 0x1, -R3 ;  /* 0x0000000102067824 */ /* 0x000fca00078e0a03 */
[----:B------:R-:W-:-:S04]  /*0140*/  PRMT R2, R6, 0x8880, RZ ;  /* 0x0000888006027816 */ /* 0x000fc800000000ff */
[----:B------:R-:W-:-:S04]  /*0150*/  PRMT R2, R2, 0x7710, RZ ;  /* 0x0000771002027816 */ /* 0x000fc800000000ff */
[----:B------:R-:W-:-:S04]  /*0160*/  SHF.R.U32.HI R2, RZ, 0xd, R2 ;  /* 0x0000000dff027819 */ /* 0x000fc80000011602 */
[----:B------:R-:W-:Y:S02]  /*0170*/  LOP3.LUT R3, R2, 0x3, RZ, 0xc0, !PT ;  /* 0x0000000302037812 */ /* 0x000fe400078ec0ff */
[----:B------:R-:W-:-:S03]  /*0180*/  LEA.HI R2, R4, R4, RZ, 0x2 ;  /* 0x0000000404027211 */ /* 0x000fc600078f10ff */
[----:B------:R-:W-:-:S05]  /*0190*/  IMAD.IADD R3, R6, 0x1, R3 ;  /* 0x0000000106037824 */ /* 0x000fca00078e0203 */
[C---:B------:R-:W-:Y:S02]  /*01a0*/  LOP3.LUT R8, R3.reuse, 0xfc, RZ, 0xc0, !PT ;  /* 0x000000fc03087812 */ /* 0x040fe400078ec0ff */
[----:B------:R-:W-:-:S03]  /*01b0*/  PRMT R3, R3, 0x8880, RZ ;  /* 0x0000888003037816 */ /* 0x000fc600000000ff */
[----:B------:R-:W-:Y:S01]  /*01c0*/  IMAD.MOV R9, RZ, RZ, -R8 ;  /* 0x000000ffff097224 */ /* 0x000fe200078e0a08 */
[----:B------:R-:W-:Y:S02]  /*01d0*/  PRMT R8, R3, 0x7710, RZ ;  /* 0x0000771003087816 */ /* 0x000fe400000000ff */
[----:B------:R-:W-:Y:S02]  /*01e0*/  LOP3.LUT R3, R2, 0xfffffffc, RZ, 0xc0, !PT ;  /* 0xfffffffc02037812 */ /* 0x000fe400078ec0ff */
[----:B------:R-:W-:Y:S02]  /*01f0*/  PRMT R9, R9, 0x7710, RZ ;  /* 0x0000771009097816 */ /* 0x000fe400000000ff */
[----:B------:R-:W-:Y:S01]  /*0200*/  SHF.R.U32.HI R8, RZ, 0x2, R8 ;  /* 0x00000002ff087819 */ /* 0x000fe20000011608 */
[----:B------:R-:W-:Y:S02]  /*0210*/  IMAD.IADD R4, R4, 0x1, -R3 ;  /* 0x0000000104047824 */ /* 0x000fe400078e0a03 */
[----:B------:R-:W-:Y:S01]  /*0220*/  IMAD.IADD R9, R6, 0x1, R9 ;  /* 0x0000000106097824 */ /* 0x000fe200078e0209 */
[----:B------:R-:W-:Y:S01]  /*0230*/  LEA.HI R6, R7, R0, RZ, 0x4 ;  /* 0x0000000007067211 */ /* 0x000fe200078f20ff */
[----:B------:R-:W1:Y:S01]  /*0240*/  LDC.64 R2, c[0x0][0x210] ;  /* 0x00008400ff027b82 */ /* 0x000e620000000a00 */
[----:B------:R-:W-:-:S02]  /*0250*/  LOP3.LUT R8, R8, 0xffff, RZ, 0xc0, !PT ;  /* 0x0000ffff08087812 */ /* 0x000fc400078ec0ff */
[----:B------:R-:W-:Y:S02]  /*0260*/  LOP3.LUT R10, R9, 0xffff, RZ, 0xc0, !PT ;  /* 0x0000ffff090a7812 */ /* 0x000fe400078ec0ff */
[----:B------:R-:W-:Y:S02]  /*0270*/  SHF.R.S32.HI R9, RZ, 0x4, R6 ;  /* 0x00000004ff097819 */ /* 0x000fe40000011406 */
[----:B------:R-:W-:Y:S02]  /*0280*/  LEA.HI R7, R7, R0, RZ, 0x9 ;  /* 0x0000000007077211 */ /* 0x000fe400078f48ff */
[----:B------:R-:W-:Y:S02]  /*0290*/  PRMT R11, R8, 0x8880, RZ ;  /* 0x00008880080b7816 */ /* 0x000fe400000000ff */
[----:B------:R-:W-:Y:S01]  /*02a0*/  PRMT R8, R10, 0x8880, RZ ;  /* 0x000088800a087816 */ /* 0x000fe200000000ff */
[----:B------:R-:W-:Y:S01]  /*02b0*/  IMAD.MOV.U32 R10, RZ, RZ, RZ ;  /* 0x000000ffff0a7224 */ /* 0x000fe200078e00ff */
[----:B------:R-:W-:Y:S01]  /*02c0*/  LEA.HI R6, R6, R9, RZ, 0x1 ;  /* 0x0000000906067211 */ /* 0x000fe200078f08ff */
[----:B------:R-:W-:Y:S01]  /*02d0*/  IMAD R11, R11, 0x4, R4 ;  /* 0x000000040b0b7824 */ /* 0x000fe200078e0204 */
[----:B------:R-:W-:-:S02]  /*02e0*/  SHF.R.S32.HI R7, RZ, 0x9, R7 ;  /* 0x00000009ff077819 */ /* 0x000fc40000011407 */
[----:B------:R-:W-:-:S03]  /*02f0*/  LOP3.LUT R6, R6, 0xfffffffe, RZ, 0xc0, !PT ;  /* 0xfffffffe06067812 */ /* 0x000fc600078ec0ff */
[----:B------:R-:W-:Y:S02]  /*0300*/  IMAD R8, R7, 0x40, R8 ;  /* 0x0000004007087824 */ /* 0x000fe400078e0208 */
[----:B------:R-:W-:Y:S02]  /*0310*/  IMAD.SHL.U32 R7, R11, 0x10, RZ ;  /* 0x000000100b077824 */ /* 0x000fe400078e00ff */
[----:B------:R-:W-:Y:S02]  /*0320*/  IMAD.IADD R9, R9, 0x1, -R6 ;  /* 0x0000000109097824 */ /* 0x000fe400078e0a06 */
[----:B------:R-:W-:-:S03]  /*0330*/  IMAD.U32 R6, R8, 0x4, R7 ;  /* 0x0000000408067824 */ /* 0x000fc600078e0007 */
[----:B------:R-:W-:Y:S01]  /*0340*/  ISETP.GE.AND P1, PT, R9, 0x1, PT ;  /* 0x000000010900780c */ /* 0x000fe20003f26270 */
[----:B------:R-:W-:-:S03]  /*0350*/  IMAD.IADD R7, R5, 0x1, R6 ;  /* 0x0000000105077824 */ /* 0x000fc600078e0206 */
[----:B------:R-:W-:Y:S01]  /*0360*/  ISETP.LT.AND P2, PT, R0, 0x800, !P1 ;  /* 0x000008000000780c */ /* 0x000fe20004f41270 */
[----:B-1----:R-:W-:Y:S02]  /*0370*/  IMAD.WIDE R6, R7, 0x4, R2 ;  /* 0x0000000407067825 */ /* 0x002fe400078e0202 */
[----:B------:R-:W1:Y:S03]  /*0380*/  LDC.64 R2, c[0x0][0x218] ;  /* 0x00008600ff027b82 */ /* 0x000e660000000a00 */
[----:B------:R-:W2:Y:S07]  /*0390*/  @!P0 LDG.E.EL R10, desc[UR4][R6.64] ;  /* 0x00000004060a8981 */ /* 0x000eae000c2e1900 */
[----:B------:R-:W3:Y:S01]  /*03a0*/  @P2 LDG.E.EL R13, desc[UR4][R6.64] ;  /* 0x00000004060d2981 */ /* 0x000ee2000c2e1900 */
[----:B------:R-:W-:-:S02]  /*03b0*/  I2FP.F32.S32 R8, R5 ;  /* 0x0000000500087245 */ /* 0x000fc40000201400 */
[C---:B------:R-:W-:Y:S02]  /*03c0*/  SEL R12, R5.reuse, RZ, !P1 ;  /* 0x000000ff050c7207 */ /* 0x040fe40004800000 */
[----:B------:R-:W-:Y:S02]  /*03d0*/  SEL R4, R5, R4, !P1 ;  /* 0x0000000405047207 */ /* 0x000fe40004800000 */
[----:B------:R-:W-:Y:S01]  /*03e0*/  I2FP.F32.S32 R12, R12 ;  /* 0x0000000c000c7245 */ /* 0x000fe20000201400 */
[----:B-1----:R-:W-:Y:S01]  /*03f0*/  IMAD.WIDE R2, R0, 0x4, R2 ;  /* 0x0000000400027825 */ /* 0x002fe200078e0202 */
[----:B--2---:R-:W-:-:S05]  /*0400*/  SEL R11, R10, RZ, !P0 ;  /* 0x000000ff0a0b7207 */ /* 0x004fca0004000000 */
[----:B------:R-:W-:Y:S01]  /*0410*/  FADD R8, R8, -R11 ;  /* 0x8000000b08087221 */ /* 0x000fe20000000000 */
[----:B------:R-:W-:Y:S01]  /*0420*/  IMAD.MOV.U32 R11, RZ, RZ, 0x3eaaaaab ;  /* 0x3eaaaaabff0b7424 */ /* 0x000fe200078e00ff */
[----:B---3--:R-:W-:Y:S02]  /*0430*/  SEL R13, R13, RZ, P2 ;  /* 0x000000ff0d0d7207 */ /* 0x008fe40001000000 */
[----:B------:R-:W-:Y:S01]  /*0440*/  FADD R8, R8, R8 ;  /* 0x0000000808087221 */ /* 0x000fe20000000000 */
[----:B------:R-:W-:Y:S02]  /*0450*/  ISETP.NE.AND P2, PT, R9, RZ, PT ;  /* 0x000000ff0900720c */ /* 0x000fe40003f45270 */
[----:B------:R-:W-:Y:S01]  /*0460*/  FADD R12, R12, -R13 ;  /* 0x8000000d0c0c7221 */ /* 0x000fe20000000000 */
[----:B------:R-:W-:Y:S01]  /*0470*/  FFMA R11, R8, R11, -1 ;  /* 0xbf800000080b7423 */ /* 0x000fe2000000000b */
[----:B------:R-:W-:-:S04]  /*0480*/  @P1 I2FP.F32.S32 R12, R4 ;  /* 0x00000004000c1245 */ /* 0x000fc80000201400 */
[----:B------:R-:W-:Y:S01]  /*0490*/  FSEL R11, R11, R12, !P2 ;  /* 0x0000000c0b0b7208 */ /* 0x000fe20005000000 */
[----:B------:R-:W-:Y:S06]  /*04a0*/  @P0 EXIT ;  /* 0x000000000000094d */ /* 0x000fec0003800000 */
[----:B------:R-:W-:Y:S01]  /*04b0*/  STG.E desc[UR4][R2.64], R11 ;  /* 0x0000000b02007986 */ /* 0x000fe2000c101904 */
[----:B------:R-:W-:Y:S05]  /*04c0*/  EXIT ;  /* 0x000000000000794d */ /* 0x000fea0003800000 */
.L_x_0:
[----:B------:R-:W-:-:S00]  /*04d0*/  BRA `(.L_x_0) ;  /* 0xfffffffc00fc7947 */ /* 0x000fc0000383ffff */
[----:B------:R-:W-:-:S00]  /*04e0*/  NOP ;  /* 0x0000000000007918 */ /* 0x000fc00000000000 */
        /* <DEDUP_REMOVED lines=9> */
.L_x_1:


//--------------------- .nv.constant0.triton_poi_fused__to_copy_cat_clone_copy_div_mul_sub_1 --------------------------
	.section	.nv.constant0.triton_poi_fused__to_copy_cat_clone_copy_div_mul_sub_1,"a",@progbits
	.sectionflags	@""
	.align	4
.nv.constant0.triton_poi_fused__to_copy_cat_clone_copy_div_mul_sub_1:
	.zero		548
